	.headerflags	@"EF_CUDA_TEXMODE_UNIFIED EF_CUDA_64BIT_ADDRESS EF_CUDA_ACCELERATORS EF_CUDA_SM90 EF_CUDA_VIRTUAL_SM(EF_CUDA_SM90)"
	.elftype	@"ET_EXEC"


//--------------------- .nv.info                  --------------------------
	.section	.nv.info,"",@"SHT_CUDA_INFO"
	.align	4


	//----- nvinfo : EIATTR_REGCOUNT
	.align		4
        /*0000*/ 	.byte	0x04, 0x2f
        /*0002*/ 	.short	(.L_1 - .L_0)
	.align		4
.L_0:
        /*0004*/ 	.word	index@(triton_poi_fused_view_1)
        /*0008*/ 	.word	0x00000018


	//----- nvinfo : EIATTR_MIN_STACK_SIZE
	.align		4
.L_1:
        /*000c*/ 	.byte	0x04, 0x12
        /*000e*/ 	.short	(.L_3 - .L_2)
	.align		4
.L_2:
        /*0010*/ 	.word	index@(triton_poi_fused_view_1)
        /*0014*/ 	.word	0x00000000


	//----- nvinfo : EIATTR_FRAME_SIZE
	.align		4
.L_3:
        /*0018*/ 	.byte	0x04, 0x11
        /*001a*/ 	.short	(.L_5 - .L_4)
	.align		4
.L_4:
        /*001c*/ 	.word	index@(triton_poi_fused_view_1)
        /*0020*/ 	.word	0x00000000


	//----- nvinfo : EIATTR_MIN_STACK_SIZE
	.align		4
.L_5:
        /*0024*/ 	.byte	0x04, 0x12
        /*0026*/ 	.short	(.L_7 - .L_6)
	.align		4
.L_6:
        /*0028*/ 	.word	index@(triton_poi_fused_view_1)
        /*002c*/ 	.word	0x00000000
.L_7:


//--------------------- .nv.info.triton_poi_fused_view_1 --------------------------
	.section	.nv.info.triton_poi_fused_view_1,"",@"SHT_CUDA_INFO"
	.sectionflags	@""
	.align	4


	//----- nvinfo : EIATTR_CUDA_API_VERSION
	.align		4
        /*0000*/ 	.byte	0x04, 0x37
        /*0002*/ 	.short	(.L_9 - .L_8)
.L_8:
        /*0004*/ 	.word	0x0000007c


	//----- nvinfo : EIATTR_KPARAM_INFO
	.align		4
.L_9:
        /*0008*/ 	.byte	0x04, 0x17
        /*000a*/ 	.short	(.L_11 - .L_10)
.L_10:
        /*000c*/ 	.word	0x00000000
        /*0010*/ 	.short	0x0003
        /*0012*/ 	.short	0x0014
        /*0014*/ 	.byte	0x00, 0xf0, 0x11, 0x00


	//----- nvinfo : EIATTR_KPARAM_INFO
	.align		4
.L_11:
        /*0018*/ 	.byte	0x04, 0x17
        /*001a*/ 	.short	(.L_13 - .L_12)
.L_12:
        /*001c*/ 	.word	0x00000000
        /*0020*/ 	.short	0x0002
        /*0022*/ 	.short	0x0010
        /*0024*/ 	.byte	0x00, 0xf0, 0x11, 0x00


	//----- nvinfo : EIATTR_KPARAM_INFO
	.align		4
.L_13:
        /*0028*/ 	.byte	0x04, 0x17
        /*002a*/ 	.short	(.L_15 - .L_14)
.L_14:
        /*002c*/ 	.word	0x00000000
        /*0030*/ 	.short	0x0001
        /*0032*/ 	.short	0x0008
        /*0034*/ 	.byte	0x00, 0xf4, 0x21, 0x00


	//----- nvinfo : EIATTR_KPARAM_INFO
	.align		4
.L_15:
        /*0038*/ 	.byte	0x04, 0x17
        /*003a*/ 	.short	(.L_17 - .L_16)
.L_16:
        /*003c*/ 	.word	0x00000000
        /*0040*/ 	.short	0x0000
        /*0042*/ 	.short	0x0000
        /*0044*/ 	.byte	0x00, 0xf4, 0x21, 0x00


	//----- nvinfo : EIATTR_SPARSE_MMA_MASK
	.align		4
.L_17:
        /*0048*/ 	.byte	0x03, 0x50
        /*004a*/ 	.short	0x0000


	//----- nvinfo : EIATTR_MAXREG_COUNT
	.align		4
        /*004c*/ 	.byte	0x03, 0x1b
        /*004e*/ 	.short	0x00ff


	//----- nvinfo : EIATTR_EXIT_INSTR_OFFSETS
	.align		4
        /*0050*/ 	.byte	0x04, 0x1c
        /*0052*/ 	.short	(.L_19 - .L_18)


	//   ....[0]....
.L_18:
        /*0054*/ 	.word	0x00000680


	//   ....[1]....
        /*0058*/ 	.word	0x000006d0


	//----- nvinfo : EIATTR_REQNTID
	.align		4
.L_19:
        /*005c*/ 	.byte	0x04, 0x10
        /*005e*/ 	.short	(.L_21 - .L_20)
.L_20:
        /*0060*/ 	.word	0x00000080
        /*0064*/ 	.word	0x00000001
        /*0068*/ 	.word	0x00000001


	//----- nvinfo : EIATTR_CBANK_PARAM_SIZE
	.align		4
.L_21:
        /*006c*/ 	.byte	0x03, 0x19
        /*006e*/ 	.short	0x0018


	//----- nvinfo : EIATTR_PARAM_CBANK
	.align		4
        /*0070*/ 	.byte	0x04, 0x0a
        /*0072*/ 	.short	(.L_23 - .L_22)
	.align		4
.L_22:
        /*0074*/ 	.word	index@(.nv.constant0.triton_poi_fused_view_1)
        /*0078*/ 	.short	0x0210
        /*007a*/ 	.short	0x0018


	//----- nvinfo : EIATTR_SW_WAR
	.align		4
.L_23:
        /*007c*/ 	.byte	0x04, 0x36
        /*007e*/ 	.short	(.L_25 - .L_24)
.L_24:
        /*0080*/ 	.word	0x00000008
.L_25:


//--------------------- .nv.callgraph             --------------------------
	.section	.nv.callgraph,"",@"SHT_CUDA_CALLGRAPH"
	.align	4
	.sectionentsize	8
	.align		4
        /*0000*/ 	.word	0x00000000
	.align		4
        /*0004*/ 	.word	0xffffffff
	.align		4
        /*0008*/ 	.word	0x00000000
	.align		4
        /*000c*/ 	.word	0xfffffffe
	.align		4
        /*0010*/ 	.word	0x00000000
	.align		4
        /*0014*/ 	.word	0xfffffffd
	.align		4
        /*0018*/ 	.word	0x00000000
	.align		4
        /*001c*/ 	.word	0xfffffffc


//--------------------- .text.triton_poi_fused_view_1 --------------------------
	.section	.text.triton_poi_fused_view_1,"ax",@progbits
	.sectionflags	@"SHF_BARRIERS=1"
	.align	128
        .global         triton_poi_fused_view_1
        .type           triton_poi_fused_view_1,@function
        .size           triton_poi_fused_view_1,(.L_x_1 - triton_poi_fused_view_1)
        .other          triton_poi_fused_view_1,@"STO_CUDA_ENTRY STV_DEFAULT"
triton_poi_fused_view_1:
.text.triton_poi_fused_view_1:
[----:B------:R-:W0:Y:S02]  /*0000*/  LDC R1, c[0x0][0x28] ;  /* 0x00000a00ff017b82 */ /* 0x000e240000000800 */
[----:B------:R-:W1:Y:S01]  /*0010*/  S2R R0, SR_CTAID.X ;  /* 0x0000000000007919 */ /* 0x000e620000002500 */
[----:B------:R-:W2:Y:S01]  /*0020*/  LDC.64 R4, c[0x0][0x210] ;  /* 0x00008400ff047b82 */ /* 0x000ea20000000a00 */
[----:B------:R-:W-:Y:S02]  /*0030*/  CS2R R8, SRZ ;  /* 0x0000000000087805 */ /* 0x000fe4000001ff00 */
[----:B------:R-:W-:Y:S01]  /*0040*/  CS2R R10, SRZ ;  /* 0x00000000000a7805 */ /* 0x000fe2000001ff00 */
[----:B------:R-:W3:Y:S01]  /*0050*/  S2R R2, SR_TID.X ;  /* 0x0000000000027919 */ /* 0x000ee20000002100 */
[----:B------:R-:W-:Y:S01]  /*0060*/  ULDC.64 UR6, c[0x0][0x208] ;  /* 0x0000820000067ab9 */ /* 0x000fe20000000a00 */
[----:B------:R-:W4:Y:S01]  /*0070*/  S2R R3, SR_CTAID.Y ;  /* 0x0000000000037919 */ /* 0x000f220000002600 */
[----:B-1----:R-:W-:Y:S02]  /*0080*/  IMAD.SHL.U32 R0, R0, 0x20, RZ ;  /* 0x0000002000007824 */ /* 0x002fe400078e00ff */
[----:B---3--:R-:W-:Y:S01]  /*0090*/  IMAD.SHL.U32 R7, R2, 0x4, RZ ;  /* 0x0000000402077824 */ /* 0x008fe200078e00ff */
[----:B------:R-:W-:Y:S01]  /*00a0*/  SHF.R.U32.HI R16, RZ, 0x3, R2 ;  /* 0x00000003ff107819 */ /* 0x000fe20000011602 */
[----:B----4-:R-:W-:-:S03]  /*00b0*/  IMAD.SHL.U32 R3, R3, 0x20, RZ ;  /* 0x0000002003037824 */ /* 0x010fc600078e00ff */
[----:B------:R-:W-:Y:S02]  /*00c0*/  LOP3.LUT R12, R0, 0x1c, R7, 0xf8, !PT ;  /* 0x0000001c000c7812 */ /* 0x000fe400078ef807 */
[----:B------:R-:W-:Y:S02]  /*00d0*/  SGXT.U32 R16, R16, 0x4 ;  /* 0x000000041010781a */ /* 0x000fe40000000000 */
[----:B------:R-:W-:Y:S02]  /*00e0*/  ISETP.GE.AND P0, PT, R12, 0x40, PT ;  /* 0x000000400c00780c */ /* 0x000fe40003f06270 */
[----:B------:R-:W-:Y:S02]  /*00f0*/  LOP3.LUT R6, R3, R16, RZ, 0xfc, !PT ;  /* 0x0000001003067212 */ /* 0x000fe400078efcff */
[----:B------:R-:W-:Y:S02]  /*0100*/  LOP3.LUT R7, R3, 0x10, R16, 0xfe, !PT ;  /* 0x0000001003077812 */ /* 0x000fe400078efe10 */
[C---:B------:R-:W-:Y:S01]  /*0110*/  ISETP.LT.AND P1, PT, R6.reuse, 0x58, !P0 ;  /* 0x000000580600780c */ /* 0x040fe20004721270 */
[--C-:B------:R-:W-:Y:S01]  /*0120*/  IMAD R13, R6, 0x40, R12.reuse ;  /* 0x00000040060d7824 */ /* 0x100fe200078e020c */
[C---:B------:R-:W-:Y:S01]  /*0130*/  ISETP.LT.AND P0, PT, R7.reuse, 0x58, !P0 ;  /* 0x000000580700780c */ /* 0x040fe20004701270 */
[----:B------:R-:W-:-:S02]  /*0140*/  IMAD R15, R7, 0x40, R12 ;  /* 0x00000040070f7824 */ /* 0x000fc400078e020c */
[----:B--2---:R-:W-:Y:S01]  /*0150*/  IMAD.WIDE R12, R13, 0x4, R4 ;  /* 0x000000040d0c7825 */ /* 0x004fe200078e0204 */
[----:B------:R-:W-:-:S03]  /*0160*/  CS2R R6, SRZ ;  /* 0x0000000000067805 */ /* 0x000fc6000001ff00 */
[----:B------:R-:W-:Y:S01]  /*0170*/  IMAD.WIDE R14, R15, 0x4, R4 ;  /* 0x000000040f0e7825 */ /* 0x000fe200078e0204 */
[----:B------:R-:W-:-:S03]  /*0180*/  CS2R R4, SRZ ;  /* 0x0000000000047805 */ /* 0x000fc6000001ff00 */
[----:B------:R1:W2:Y:S04]  /*0190*/  @P1 LDG.E.EL.128 R8, desc[UR6][R12.64] ;  /* 0x000000060c081981 */ /* 0x0002a8000c2e1d00 */
[----:B------:R3:W4:Y:S01]  /*01a0*/  @P0 LDG.E.EL.128 R4, desc[UR6][R14.64] ;  /* 0x000000060e040981 */ /* 0x000722000c2e1d00 */
[----:B------:R-:W5:Y:S01]  /*01b0*/  S2UR UR5, SR_CgaCtaId ;  /* 0x00000000000579c3 */ /* 0x000f620000008800 */
[C---:B------:R-:W-:Y:S01]  /*01c0*/  IMAD.SHL.U32 R17, R2.reuse, 0x80, RZ ;  /* 0x0000008002117824 */ /* 0x040fe200078e00ff */
[----:B------:R-:W-:Y:S01]  /*01d0*/  UMOV UR4, 0x400 ;  /* 0x0000040000047882 */ /* 0x000fe20000000000 */
[----:B-1----:R-:W-:-:S03]  /*01e0*/  IMAD.SHL.U32 R12, R2, 0x2, RZ ;  /* 0x00000002020c7824 */ /* 0x002fc600078e00ff */
[----:B------:R-:W-:-:S04]  /*01f0*/  LOP3.LUT R17, R17, 0x380, RZ, 0xc0, !PT ;  /* 0x0000038011117812 */ /* 0x000fc800078ec0ff */
[C---:B------:R-:W-:Y:S02]  /*0200*/  LOP3.LUT R16, R17.reuse, R16, RZ, 0xfc, !PT ;  /* 0x0000001011107212 */ /* 0x040fe400078efcff */
[C---:B------:R-:W-:Y:S02]  /*0210*/  LOP3.LUT R13, R17.reuse, 0x20, RZ, 0xfc, !PT ;  /* 0x00000020110d7812 */ /* 0x040fe400078efcff */
[C---:B------:R-:W-:Y:S02]  /*0220*/  LOP3.LUT R19, R17.reuse, 0x40, RZ, 0xfc, !PT ;  /* 0x0000004011137812 */ /* 0x040fe400078efcff */
[C---:B------:R-:W-:Y:S02]  /*0230*/  LOP3.LUT R21, R17.reuse, 0x60, RZ, 0xfc, !PT ;  /* 0x0000006011157812 */ /* 0x040fe400078efcff */
[-C--:B------:R-:W-:Y:S02]  /*0240*/  LEA.HI R17, R17, R16.reuse, RZ, 0x1c ;  /* 0x0000001011117211 */ /* 0x080fe400078fe0ff */
[----:B---3--:R-:W-:-:S02]  /*0250*/  LEA.HI R14, R13, R16, RZ, 0x1c ;  /* 0x000000100d0e7211 */ /* 0x008fc400078fe0ff */
[-C--:B------:R-:W-:Y:S01]  /*0260*/  LEA.HI R19, R19, R16.reuse, RZ, 0x1c ;  /* 0x0000001013137211 */ /* 0x080fe200078fe0ff */
[----:B-----5:R-:W-:Y:S01]  /*0270*/  UPRMT UR4, UR5, 0x654, UR4 ;  /* 0x0000065405047896 */ /* 0x020fe20008000004 */
[----:B------:R-:W-:Y:S02]  /*0280*/  LEA.HI R21, R21, R16, RZ, 0x1c ;  /* 0x0000001015157211 */ /* 0x000fe400078fe0ff */
[----:B------:R-:W-:Y:S02]  /*0290*/  LOP3.LUT R13, R3, 0x1e, R12, 0xf8, !PT ;  /* 0x0000001e030d7812 */ /* 0x000fe400078ef80c */
[----:B------:R-:W-:Y:S02]  /*02a0*/  LOP3.LUT R12, R12, 0xfe, RZ, 0xc0, !PT ;  /* 0x000000fe0c0c7812 */ /* 0x000fe400078ec0ff */
[----:B------:R-:W-:Y:S02]  /*02b0*/  LEA R17, R17, UR4, 0x2 ;  /* 0x0000000411117c11 */ /* 0x000fe4000f8e10ff */
[----:B------:R-:W-:-:S02]  /*02c0*/  LEA R14, R14, UR4, 0x2 ;  /* 0x000000040e0e7c11 */ /* 0x000fc4000f8e10ff */
[----:B------:R-:W-:Y:S02]  /*02d0*/  LEA R19, R19, UR4, 0x2 ;  /* 0x0000000413137c11 */ /* 0x000fe4000f8e10ff */
[----:B------:R-:W-:Y:S02]  /*02e0*/  LEA R16, R21, UR4, 0x2 ;  /* 0x0000000415107c11 */ /* 0x000fe4000f8e10ff */
[C---:B------:R-:W-:Y:S02]  /*02f0*/  LOP3.LUT R15, R12.reuse, 0x100, RZ, 0xfc, !PT ;  /* 0x000001000c0f7812 */ /* 0x040fe400078efcff */
[----:B------:R-:W-:Y:S02]  /*0300*/  LOP3.LUT R18, R12, 0x200, RZ, 0xfc, !PT ;  /* 0x000002000c127812 */ /* 0x000fe400078efcff */
[----:B------:R-:W-:Y:S02]  /*0310*/  SHF.R.U32.HI R3, RZ, 0x3, R2 ;  /* 0x00000003ff037819 */ /* 0x000fe40000011602 */
[----:B------:R-:W-:-:S02]  /*0320*/  SHF.R.U32.HI R15, RZ, 0x4, R15 ;  /* 0x00000004ff0f7819 */ /* 0x000fc4000001160f */
[----:B------:R-:W-:Y:S02]  /*0330*/  SHF.R.U32.HI R18, RZ, 0x4, R18 ;  /* 0x00000004ff127819 */ /* 0x000fe40000011612 */
[----:B------:R-:W-:Y:S02]  /*0340*/  LOP3.LUT R3, R3, 0xe, RZ, 0xc0, !PT ;  /* 0x0000000e03037812 */ /* 0x000fe400078ec0ff */
[----:B------:R-:W-:Y:S02]  /*0350*/  LOP3.LUT R15, R15, 0x1e, RZ, 0xc0, !PT ;  /* 0x0000001e0f0f7812 */ /* 0x000fe400078ec0ff */
[----:B------:R-:W-:Y:S01]  /*0360*/  ISETP.GE.AND P0, PT, R13, 0x58, PT ;  /* 0x000000580d00780c */ /* 0x000fe20003f06270 */
[C---:B------:R-:W-:Y:S02]  /*0370*/  IMAD.IADD R3, R12.reuse, 0x1, R3 ;  /* 0x000000010c037824 */ /* 0x040fe400078e0203 */
[----:B------:R-:W-:Y:S01]  /*0380*/  IMAD.IADD R15, R12, 0x1, R15 ;  /* 0x000000010c0f7824 */ /* 0x000fe200078e020f */
[----:B--2---:R1:W-:Y:S04]  /*0390*/  STS [R17], R8 ;  /* 0x0000000811007388 */ /* 0x0043e80000000800 */
[----:B------:R2:W-:Y:S04]  /*03a0*/  STS [R14+0x80], R9 ;  /* 0x000080090e007388 */ /* 0x0005e80000000800 */
[----:B------:R3:W-:Y:S01]  /*03b0*/  STS [R19+0x100], R10 ;  /* 0x0001000a13007388 */ /* 0x0007e20000000800 */
[----:B-1----:R-:W-:-:S03]  /*03c0*/  LEA R8, R15, UR4, 0x2 ;  /* 0x000000040f087c11 */ /* 0x002fc6000f8e10ff */
[----:B------:R-:W-:Y:S01]  /*03d0*/  STS [R16+0x180], R11 ;  /* 0x0001800b10007388 */ /* 0x000fe20000000800 */
[----:B------:R-:W-:Y:S02]  /*03e0*/  SHF.R.U32.HI R15, RZ, 0x4, R2 ;  /* 0x00000004ff0f7819 */ /* 0x000fe40000011602 */
[----:B--2---:R-:W-:Y:S01]  /*03f0*/  LOP3.LUT R9, R18, 0x2e, RZ, 0xc0, !PT ;  /* 0x0000002e12097812 */ /* 0x004fe200078ec0ff */
[----:B----4-:R1:W-:Y:S01]  /*0400*/  STS [R17+0x40], R4 ;  /* 0x0000400411007388 */ /* 0x0103e20000000800 */
[----:B------:R-:W-:Y:S02]  /*0410*/  SGXT.U32 R15, R15, 0x3 ;  /* 0x000000030f0f781a */ /* 0x000fe40000000000 */
[----:B---3--:R-:W-:Y:S01]  /*0420*/  LEA R10, R3, UR4, 0x2 ;  /* 0x00000004030a7c11 */ /* 0x008fe2000f8e10ff */
[----:B------:R2:W-:Y:S01]  /*0430*/  STS [R14+0xc0], R5 ;  /* 0x0000c0050e007388 */ /* 0x0005e20000000800 */
[----:B------:R-:W-:Y:S01]  /*0440*/  IMAD.IADD R9, R12, 0x1, R9 ;  /* 0x000000010c097824 */ /* 0x000fe200078e0209 */
[----:B------:R-:W3:Y:S01]  /*0450*/  LDC.64 R2, c[0x0][0x218] ;  /* 0x00008600ff027b82 */ /* 0x000ee20000000a00 */
[----:B------:R-:W-:Y:S01]  /*0460*/  LOP3.LUT R15, R0, R15, RZ, 0xfc, !PT ;  /* 0x0000000f000f7212 */ /* 0x000fe200078efcff */
[----:B------:R4:W-:Y:S02]  /*0470*/  STS [R19+0x140], R6 ;  /* 0x0001400613007388 */ /* 0x0009e40000000800 */
[----:B-1----:R-:W-:-:S02]  /*0480*/  LEA R4, R9, UR4, 0x2 ;  /* 0x0000000409047c11 */ /* 0x002fc4000f8e10ff */
[----:B------:R3:W-:Y:S01]  /*0490*/  STS [R16+0x1c0], R7 ;  /* 0x0001c00710007388 */ /* 0x0007e20000000800 */
[----:B------:R-:W-:Y:S01]  /*04a0*/  LOP3.LUT R0, R15, 0x8, RZ, 0xfc, !PT ;  /* 0x000000080f007812 */ /* 0x000fe200078efcff */
[----:B--2---:R-:W-:Y:S01]  /*04b0*/  IMAD.HI R14, R13, 0x2e8ba2e9, RZ ;  /* 0x2e8ba2e90d0e7827 */ /* 0x004fe200078e02ff */
[----:B------:R-:W-:Y:S02]  /*04c0*/  BAR.SYNC.DEFER_BLOCKING 0x0 ;  /* 0x0000000000007b1d */ /* 0x000fe40000010000 */
[----:B------:R-:W-:Y:S02]  /*04d0*/  ISETP.LT.AND P1, PT, R0, 0x40, !P0 ;  /* 0x000000400000780c */ /* 0x000fe40004721270 */
[----:B------:R-:W-:Y:S02]  /*04e0*/  SHF.R.U32.HI R17, RZ, 0x1f, R14 ;  /* 0x0000001fff117819 */ /* 0x000fe4000001160e */
[----:B------:R-:W-:Y:S02]  /*04f0*/  LOP3.LUT R0, R12, 0x300, RZ, 0xfc, !PT ;  /* 0x000003000c007812 */ /* 0x000fe400078efcff */
[----:B------:R-:W-:-:S02]  /*0500*/  LEA.HI.SX32 R14, R14, R17, 0x1e ;  /* 0x000000110e0e7211 */ /* 0x000fc400078ff2ff */
[C---:B----4-:R-:W-:Y:S02]  /*0510*/  LOP3.LUT R6, R15.reuse, 0x10, RZ, 0xfc, !PT ;  /* 0x000000100f067812 */ /* 0x050fe400078efcff */
[----:B------:R-:W-:Y:S01]  /*0520*/  ISETP.LT.AND P2, PT, R15, 0x40, !P0 ;  /* 0x000000400f00780c */ /* 0x000fe20004741270 */
[----:B------:R-:W-:Y:S01]  /*0530*/  IMAD R13, R14, -0x16, R13 ;  /* 0xffffffea0e0d7824 */ /* 0x000fe200078e020d */
[----:B------:R-:W-:Y:S02]  /*0540*/  SHF.R.U32.HI R0, RZ, 0x4, R0 ;  /* 0x00000004ff007819 */ /* 0x000fe40000011600 */
[----:B------:R-:W-:Y:S01]  /*0550*/  ISETP.LT.AND P3, PT, R6, 0x40, !P0 ;  /* 0x000000400600780c */ /* 0x000fe20004761270 */
[----:B------:R-:W-:Y:S01]  /*0560*/  IMAD R14, R14, 0x580, R13 ;  /* 0x000005800e0e7824 */ /* 0x000fe200078e020d */
[----:B------:R-:W-:-:S03]  /*0570*/  LOP3.LUT R21, R0, 0x3e, RZ, 0xc0, !PT ;  /* 0x0000003e00157812 */ /* 0x000fc600078ec0ff */
[C---:B------:R-:W-:Y:S01]  /*0580*/  IMAD R17, R15.reuse, 0x16, R14 ;  /* 0x000000160f117824 */ /* 0x040fe200078e020e */
[----:B------:R-:W-:Y:S01]  /*0590*/  LOP3.LUT R15, R15, 0x18, RZ, 0xfc, !PT ;  /* 0x000000180f0f7812 */ /* 0x000fe200078efcff */
[----:B------:R-:W-:Y:S01]  /*05a0*/  IMAD.IADD R21, R12, 0x1, R21 ;  /* 0x000000010c157824 */ /* 0x000fe200078e0215 */
[----:B------:R-:W1:Y:S02]  /*05b0*/  LDS.64 R10, [R10] ;  /* 0x000000000a0a7984 */ /* 0x000e640000000a00 */
[----:B------:R-:W-:Y:S01]  /*05c0*/  ISETP.LT.AND P0, PT, R15, 0x40, !P0 ;  /* 0x000000400f00780c */ /* 0x000fe20004701270 */
[----:B------:R-:W-:Y:S01]  /*05d0*/  VIADD R13, R17, 0xb0 ;  /* 0x000000b0110d7836 */ /* 0x000fe20000000000 */
[----:B------:R-:W-:Y:S01]  /*05e0*/  LEA R21, R21, UR4, 0x2 ;  /* 0x0000000415157c11 */ /* 0x000fe2000f8e10ff */
[----:B------:R-:W2:Y:S01]  /*05f0*/  LDS.64 R8, [R8+0x400] ;  /* 0x0004000008087984 */ /* 0x000ea20000000a00 */
[C---:B------:R-:W-:Y:S02]  /*0600*/  VIADD R19, R17.reuse, 0x160 ;  /* 0x0000016011137836 */ /* 0x040fe40000000000 */
[--C-:B---3--:R-:W-:Y:S01]  /*0610*/  IMAD.WIDE R6, R17, 0x4, R2.reuse ;  /* 0x0000000411067825 */ /* 0x108fe200078e0202 */
[----:B------:R-:W3:Y:S03]  /*0620*/  LDS.64 R4, [R4+0x800] ;  /* 0x0008000004047984 */ /* 0x000ee60000000a00 */
[----:B------:R-:W-:-:S04]  /*0630*/  IMAD.WIDE R14, R13, 0x4, R2 ;  /* 0x000000040d0e7825 */ /* 0x000fc800078e0202 */
[----:B------:R-:W-:Y:S01]  /*0640*/  IMAD.WIDE R12, R19, 0x4, R2 ;  /* 0x00000004130c7825 */ /* 0x000fe200078e0202 */
[----:B-1----:R1:W-:Y:S04]  /*0650*/  @P2 STG.E.64 desc[UR6][R6.64], R10 ;  /* 0x0000000a06002986 */ /* 0x0023e8000c101b06 */
[----:B--2---:R1:W-:Y:S04]  /*0660*/  @P1 STG.E.64 desc[UR6][R14.64], R8 ;  /* 0x000000080e001986 */ /* 0x0043e8000c101b06 */
[----:B---3--:R1:W-:Y:S01]  /*0670*/  @P3 STG.E.64 desc[UR6][R12.64], R4 ;  /* 0x000000040c003986 */ /* 0x0083e2000c101b06 */
[----:B------:R-:W-:Y:S05]  /*0680*/  @!P0 EXIT ;  /* 0x000000000000894d */ /* 0x000fea0003800000 */
[----:B------:R-:W0:Y:S01]  /*0690*/  LDS.64 R20, [R21+0xc00] ;  /* 0x000c000015147984 */ /* 0x000e220000000a00 */
[----:B------:R-:W-:-:S04]  /*06a0*/  VIADD R17, R17, 0x210 ;  /* 0x0000021011117836 */ /* 0x000fc80000000000 */
[----:B------:R-:W-:-:S05]  /*06b0*/  IMAD.WIDE R2, R17, 0x4, R2 ;  /* 0x0000000411027825 */ /* 0x000fca00078e0202 */
[----:B0-----:R-:W-:Y:S01]  /*06c0*/  STG.E.64 desc[UR6][R2.64], R20 ;  /* 0x0000001402007986 */ /* 0x001fe2000c101b06 */
[----:B------:R-:W-:Y:S05]  /*06d0*/  EXIT ;  /* 0x000000000000794d */ /* 0x000fea0003800000 */
.L_x_0:
[----:B------:R-:W-:-:S00]  /*06e0*/  BRA `(.L_x_0) ;  /* 0xfffffffc00fc7947 */ /* 0x000fc0000383ffff */
[----:B------:R-:W-:-:S00]  /*06f0*/  NOP ;  /* 0x0000000000007918 */ /* 0x000fc00000000000 */
        /* <DEDUP_REMOVED lines=8> */
.L_x_1:


//--------------------- .nv.shared.triton_poi_fused_view_1 --------------------------
	.section	.nv.shared.triton_poi_fused_view_1,"aw",@nobits
	.sectionflags	@""
	.align	16
	.zero		1024


//--------------------- .nv.constant0.triton_poi_fused_view_1 --------------------------
	.section	.nv.constant0.triton_poi_fused_view_1,"a",@progbits
	.sectionflags	@""
	.align	4
.nv.constant0.triton_poi_fused_view_1:
	.zero		552
